//
// Generated by NVIDIA NVVM Compiler
//
// Compiler Build ID: CL-36424714
// Cuda compilation tools, release 13.0, V13.0.88
// Based on NVVM 20.0.0
//

.version 9.0
.target sm_100
.address_size 64

	// .globl	_Z8diameteriPiS_iPf
.extern .func  (.param .b64 func_retval0) malloc
(
	.param .b64 malloc_param_0
)
;
.extern .func free
(
	.param .b64 free_param_0
)
;

.visible .entry _Z8diameteriPiS_iPf(
	.param .u32 _Z8diameteriPiS_iPf_param_0,
	.param .u64 .ptr .align 1 _Z8diameteriPiS_iPf_param_1,
	.param .u64 .ptr .align 1 _Z8diameteriPiS_iPf_param_2,
	.param .u32 _Z8diameteriPiS_iPf_param_3,
	.param .u64 .ptr .align 1 _Z8diameteriPiS_iPf_param_4
)
{
	.reg .pred 	%p<25>;
	.reg .b32 	%r<87>;
	.reg .b32 	%f<11>;
	.reg .b64 	%rd<67>;

	ld.param.u32 	%r49, [_Z8diameteriPiS_iPf_param_0];
	ld.param.u64 	%rd18, [_Z8diameteriPiS_iPf_param_1];
	ld.param.u64 	%rd19, [_Z8diameteriPiS_iPf_param_2];
	ld.param.u32 	%r50, [_Z8diameteriPiS_iPf_param_3];
	ld.param.u64 	%rd20, [_Z8diameteriPiS_iPf_param_4];
	mov.u32 	%r51, %ctaid.x;
	mov.u32 	%r52, %ntid.x;
	mov.u32 	%r53, %tid.x;
	mad.lo.s32 	%r1, %r51, %r52, %r53;
	setp.ge.s32 	%p1, %r1, %r49;
	@%p1 bra 	$L__BB0_38;
	mul.wide.s32 	%rd21, %r49, 4;
	{ // callseq 0, 0
	.param .b64 param0;
	st.param.b64 	[param0], %rd21;
	.param .b64 retval0;
	call.uni (retval0), 
	malloc, 
	(
	param0
	);
	ld.param.b64 	%rd22, [retval0];
	} // callseq 0
	{ // callseq 1, 0
	.param .b64 param0;
	st.param.b64 	[param0], %rd21;
	.param .b64 retval0;
	call.uni (retval0), 
	malloc, 
	(
	param0
	);
	ld.param.b64 	%rd23, [retval0];
	} // callseq 1
	setp.lt.s32 	%p2, %r49, 1;
	@%p2 bra 	$L__BB0_14;
	and.b32  	%r2, %r49, 15;
	setp.lt.u32 	%p3, %r49, 16;
	mov.b32 	%r70, 0;
	@%p3 bra 	$L__BB0_5;
	and.b32  	%r70, %r49, 2147483632;
	mov.b32 	%r68, 0;
$L__BB0_4:
	.pragma "nounroll";
	mul.wide.u32 	%rd24, %r68, 4;
	add.s64 	%rd25, %rd22, %rd24;
	mov.b32 	%r56, -1082130432;
	st.u32 	[%rd25], %r56;
	st.u32 	[%rd25+4], %r56;
	st.u32 	[%rd25+8], %r56;
	st.u32 	[%rd25+12], %r56;
	st.u32 	[%rd25+16], %r56;
	st.u32 	[%rd25+20], %r56;
	st.u32 	[%rd25+24], %r56;
	st.u32 	[%rd25+28], %r56;
	st.u32 	[%rd25+32], %r56;
	st.u32 	[%rd25+36], %r56;
	st.u32 	[%rd25+40], %r56;
	st.u32 	[%rd25+44], %r56;
	st.u32 	[%rd25+48], %r56;
	st.u32 	[%rd25+52], %r56;
	st.u32 	[%rd25+56], %r56;
	st.u32 	[%rd25+60], %r56;
	add.s32 	%r68, %r68, 16;
	setp.ne.s32 	%p4, %r68, %r70;
	@%p4 bra 	$L__BB0_4;
$L__BB0_5:
	setp.eq.s32 	%p5, %r2, 0;
	@%p5 bra 	$L__BB0_14;
	and.b32  	%r7, %r49, 7;
	setp.lt.u32 	%p6, %r2, 8;
	@%p6 bra 	$L__BB0_8;
	mul.wide.u32 	%rd26, %r70, 4;
	add.s64 	%rd27, %rd22, %rd26;
	mov.b32 	%r57, -1082130432;
	st.u32 	[%rd27], %r57;
	st.u32 	[%rd27+4], %r57;
	st.u32 	[%rd27+8], %r57;
	st.u32 	[%rd27+12], %r57;
	st.u32 	[%rd27+16], %r57;
	st.u32 	[%rd27+20], %r57;
	st.u32 	[%rd27+24], %r57;
	st.u32 	[%rd27+28], %r57;
	add.s32 	%r70, %r70, 8;
$L__BB0_8:
	setp.eq.s32 	%p7, %r7, 0;
	@%p7 bra 	$L__BB0_14;
	and.b32  	%r10, %r49, 3;
	setp.lt.u32 	%p8, %r7, 4;
	@%p8 bra 	$L__BB0_11;
	mul.wide.u32 	%rd28, %r70, 4;
	add.s64 	%rd29, %rd22, %rd28;
	mov.b32 	%r58, -1082130432;
	st.u32 	[%rd29], %r58;
	st.u32 	[%rd29+4], %r58;
	st.u32 	[%rd29+8], %r58;
	st.u32 	[%rd29+12], %r58;
	add.s32 	%r70, %r70, 4;
$L__BB0_11:
	setp.eq.s32 	%p9, %r10, 0;
	@%p9 bra 	$L__BB0_14;
	mov.b32 	%r73, 0;
$L__BB0_13:
	.pragma "nounroll";
	mul.wide.u32 	%rd30, %r70, 4;
	add.s64 	%rd31, %rd22, %rd30;
	mov.b32 	%r60, -1082130432;
	st.u32 	[%rd31], %r60;
	add.s32 	%r70, %r70, 1;
	add.s32 	%r73, %r73, 1;
	setp.ne.s32 	%p10, %r73, %r10;
	@%p10 bra 	$L__BB0_13;
$L__BB0_14:
	mul.wide.s32 	%rd32, %r1, 4;
	add.s64 	%rd33, %rd22, %rd32;
	mov.b32 	%r80, 0;
	st.u32 	[%rd33], %r80;
	st.u32 	[%rd23], %r1;
	cvta.to.global.u64 	%rd3, %rd18;
	cvta.to.global.u64 	%rd4, %rd19;
	mov.b32 	%r83, 1;
	bra.uni 	$L__BB0_25;
$L__BB0_15:
	setp.eq.s32 	%p18, %r32, 0;
	@%p18 bra 	$L__BB0_24;
	ld.global.u32 	%r19, [%rd66];
	mul.wide.s32 	%rd51, %r19, 4;
	add.s64 	%rd6, %rd22, %rd51;
	ld.f32 	%f7, [%rd6];
	setp.geu.f32 	%p19, %f7, 0f00000000;
	@%p19 bra 	$L__BB0_18;
	add.s32 	%r20, %r83, 1;
	mul.wide.s32 	%rd52, %r83, 4;
	add.s64 	%rd53, %rd23, %rd52;
	st.u32 	[%rd53], %r19;
	st.f32 	[%rd6], %f1;
	mov.u32 	%r83, %r20;
$L__BB0_18:
	setp.eq.s32 	%p20, %r32, 1;
	@%p20 bra 	$L__BB0_24;
	ld.global.u32 	%r22, [%rd66+4];
	mul.wide.s32 	%rd54, %r22, 4;
	add.s64 	%rd7, %rd22, %rd54;
	ld.f32 	%f8, [%rd7];
	setp.geu.f32 	%p21, %f8, 0f00000000;
	@%p21 bra 	$L__BB0_21;
	add.s32 	%r23, %r83, 1;
	mul.wide.s32 	%rd55, %r83, 4;
	add.s64 	%rd56, %rd23, %rd55;
	st.u32 	[%rd56], %r22;
	st.f32 	[%rd7], %f1;
	mov.u32 	%r83, %r23;
$L__BB0_21:
	setp.eq.s32 	%p22, %r32, 2;
	@%p22 bra 	$L__BB0_24;
	ld.global.u32 	%r25, [%rd66+8];
	mul.wide.s32 	%rd57, %r25, 4;
	add.s64 	%rd8, %rd22, %rd57;
	ld.f32 	%f9, [%rd8];
	setp.geu.f32 	%p23, %f9, 0f00000000;
	@%p23 bra 	$L__BB0_24;
	add.s32 	%r26, %r83, 1;
	mul.wide.s32 	%rd58, %r83, 4;
	add.s64 	%rd59, %rd23, %rd58;
	st.u32 	[%rd59], %r25;
	st.f32 	[%rd8], %f1;
	mov.u32 	%r83, %r26;
$L__BB0_24:
	setp.ge.s32 	%p24, %r80, %r83;
	@%p24 bra 	$L__BB0_37;
$L__BB0_25:
	mov.u32 	%r29, %r80;
	add.s32 	%r80, %r29, 1;
	mul.wide.u32 	%rd34, %r29, 4;
	add.s64 	%rd9, %rd23, %rd34;
	ld.u32 	%r63, [%rd9];
	mul.wide.s32 	%rd35, %r63, 4;
	add.s64 	%rd36, %rd22, %rd35;
	ld.f32 	%f2, [%rd36];
	add.f32 	%f1, %f2, 0f3F800000;
	add.s64 	%rd37, %rd3, %rd35;
	ld.global.u32 	%r31, [%rd37];
	mul.lo.s32 	%r64, %r63, %r50;
	cvt.s64.s32 	%rd10, %r64;
	setp.lt.s32 	%p11, %r31, 1;
	@%p11 bra 	$L__BB0_24;
	shl.b64 	%rd38, %rd10, 2;
	add.s64 	%rd66, %rd4, %rd38;
	and.b32  	%r32, %r31, 3;
	setp.lt.u32 	%p12, %r31, 4;
	@%p12 bra 	$L__BB0_15;
	and.b32  	%r66, %r31, 2147483644;
	neg.s32 	%r81, %r66;
$L__BB0_28:
	ld.global.u32 	%r36, [%rd66];
	mul.wide.s32 	%rd39, %r36, 4;
	add.s64 	%rd13, %rd22, %rd39;
	ld.f32 	%f3, [%rd13];
	setp.geu.f32 	%p13, %f3, 0f00000000;
	@%p13 bra 	$L__BB0_30;
	add.s32 	%r37, %r83, 1;
	mul.wide.s32 	%rd40, %r83, 4;
	add.s64 	%rd41, %rd23, %rd40;
	st.u32 	[%rd41], %r36;
	st.f32 	[%rd13], %f1;
	mov.u32 	%r83, %r37;
$L__BB0_30:
	ld.global.u32 	%r39, [%rd66+4];
	mul.wide.s32 	%rd42, %r39, 4;
	add.s64 	%rd14, %rd22, %rd42;
	ld.f32 	%f4, [%rd14];
	setp.geu.f32 	%p14, %f4, 0f00000000;
	@%p14 bra 	$L__BB0_32;
	add.s32 	%r40, %r83, 1;
	mul.wide.s32 	%rd43, %r83, 4;
	add.s64 	%rd44, %rd23, %rd43;
	st.u32 	[%rd44], %r39;
	st.f32 	[%rd14], %f1;
	mov.u32 	%r83, %r40;
$L__BB0_32:
	ld.global.u32 	%r42, [%rd66+8];
	mul.wide.s32 	%rd45, %r42, 4;
	add.s64 	%rd15, %rd22, %rd45;
	ld.f32 	%f5, [%rd15];
	setp.geu.f32 	%p15, %f5, 0f00000000;
	@%p15 bra 	$L__BB0_34;
	add.s32 	%r43, %r83, 1;
	mul.wide.s32 	%rd46, %r83, 4;
	add.s64 	%rd47, %rd23, %rd46;
	st.u32 	[%rd47], %r42;
	st.f32 	[%rd15], %f1;
	mov.u32 	%r83, %r43;
$L__BB0_34:
	ld.global.u32 	%r45, [%rd66+12];
	mul.wide.s32 	%rd48, %r45, 4;
	add.s64 	%rd16, %rd22, %rd48;
	ld.f32 	%f6, [%rd16];
	setp.geu.f32 	%p16, %f6, 0f00000000;
	@%p16 bra 	$L__BB0_36;
	add.s32 	%r46, %r83, 1;
	mul.wide.s32 	%rd49, %r83, 4;
	add.s64 	%rd50, %rd23, %rd49;
	st.u32 	[%rd50], %r45;
	st.f32 	[%rd16], %f1;
	mov.u32 	%r83, %r46;
$L__BB0_36:
	add.s64 	%rd66, %rd66, 16;
	add.s32 	%r81, %r81, 4;
	setp.eq.s32 	%p17, %r81, 0;
	@%p17 bra 	$L__BB0_15;
	bra.uni 	$L__BB0_28;
$L__BB0_37:
	ld.u32 	%r67, [%rd9];
	mul.wide.s32 	%rd60, %r67, 4;
	add.s64 	%rd61, %rd22, %rd60;
	ld.f32 	%f10, [%rd61];
	cvta.to.global.u64 	%rd62, %rd20;
	add.s64 	%rd64, %rd62, %rd32;
	st.global.f32 	[%rd64], %f10;
	{ // callseq 2, 0
	.param .b64 param0;
	st.param.b64 	[param0], %rd23;
	call.uni 
	free, 
	(
	param0
	);
	} // callseq 2
	{ // callseq 3, 0
	.param .b64 param0;
	st.param.b64 	[param0], %rd22;
	call.uni 
	free, 
	(
	param0
	);
	} // callseq 3
$L__BB0_38:
	ret;

}


// ===== COMPILED SASS (sm_100) =====

	.target	sm_100

	.elftype	@"ET_EXEC"


//--------------------- .note.nv.tkinfo           --------------------------
	.section	.note.nv.tkinfo,"",@"SHT_NOTE"
	.sectionflags	@"SHF_NOTE_NV_TKINFO"
	.tkinfo
        /*0018*/ 	.word	0x00000002
        /*0030*/ 	.string	""
        /*0030*/ 	.string	"ptxas"
        /*0030*/ 	.string	"Cuda compilation tools, release 13.0, V13.0.88"
        /*0030*/ 	.string	"Build cuda_13.0.r13.0/compiler.36424714_0"
        /*0030*/ 	.string	"-arch sm_100 -m 64 "



//--------------------- .note.nv.cuinfo           --------------------------
	.section	.note.nv.cuinfo,"",@"SHT_NOTE"
	.sectionflags	@"SHF_NOTE_NV_CUINFO"
        /*0018*/ 	.short	0x0002
        /*001a*/ 	.short	0x0064
        /*001c*/ 	.short	0x0082
	.zero		2


//--------------------- .nv.info                  --------------------------
	.section	.nv.info,"",@"SHT_CUDA_INFO"
	.align	4


	//----- nvinfo : EIATTR_REGCOUNT
	.align		4
        /*0000*/ 	.byte	0x04, 0x2f
        /*0002*/ 	.short	(.L_1 - .L_0)
	.align		4
.L_0:
        /*0004*/ 	.word	index@(_Z8diameteriPiS_iPf)
        /*0008*/ 	.word	0x0000001e


	//----- nvinfo : EIATTR_FRAME_SIZE
	.align		4
.L_1:
        /*000c*/ 	.byte	0x04, 0x11
        /*000e*/ 	.short	(.L_3 - .L_2)
	.align		4
.L_2:
        /*0010*/ 	.word	index@(_Z8diameteriPiS_iPf)
        /*0014*/ 	.word	0x00000000


	//----- nvinfo : EIATTR_MIN_STACK_SIZE
	.align		4
.L_3:
        /*0018*/ 	.byte	0x04, 0x12
        /*001a*/ 	.short	(.L_5 - .L_4)
	.align		4
.L_4:
        /*001c*/ 	.word	index@(_Z8diameteriPiS_iPf)
        /*0020*/ 	.word	0x00000000
.L_5:


//--------------------- .nv.compat                --------------------------
	.section	.nv.compat,"",@"SHT_CUDA_COMPAT_INFO"
	.align	4
        /*0000*/ 	.byte	0x02, 0x09, 0x00, 0x00, 0x02, 0x02, 0x01, 0x00, 0x02, 0x05, 0x05, 0x00, 0x03, 0x07, 0x01, 0x01
        /*0010*/ 	.byte	0x02, 0x03, 0x00, 0x00, 0x02, 0x06, 0x01, 0x00, 0x04, 0x0b, 0x08, 0x00, 0x09, 0x00, 0x00, 0x00
        /*0020*/ 	.byte	0x00, 0x00, 0x00, 0x00


//--------------------- .nv.info._Z8diameteriPiS_iPf --------------------------
	.section	.nv.info._Z8diameteriPiS_iPf,"",@"SHT_CUDA_INFO"
	.sectionflags	@""
	.align	4


	//----- nvinfo : EIATTR_CUDA_API_VERSION
	.align		4
        /*0000*/ 	.byte	0x04, 0x37
        /*0002*/ 	.short	(.L_7 - .L_6)
.L_6:
        /*0004*/ 	.word	0x00000082


	//----- nvinfo : EIATTR_KPARAM_INFO
	.align		4
.L_7:
        /*0008*/ 	.byte	0x04, 0x17
        /*000a*/ 	.short	(.L_9 - .L_8)
.L_8:
        /*000c*/ 	.word	0x00000000
        /*0010*/ 	.short	0x0004
        /*0012*/ 	.short	0x0020
        /*0014*/ 	.byte	0x00, 0xf5, 0x21, 0x00


	//----- nvinfo : EIATTR_KPARAM_INFO
	.align		4
.L_9:
        /*0018*/ 	.byte	0x04, 0x17
        /*001a*/ 	.short	(.L_11 - .L_10)
.L_10:
        /*001c*/ 	.word	0x00000000
        /*0020*/ 	.short	0x0003
        /*0022*/ 	.short	0x0018
        /*0024*/ 	.byte	0x00, 0xf0, 0x11, 0x00


	//----- nvinfo : EIATTR_KPARAM_INFO
	.align		4
.L_11:
        /*0028*/ 	.byte	0x04, 0x17
        /*002a*/ 	.short	(.L_13 - .L_12)
.L_12:
        /*002c*/ 	.word	0x00000000
        /*0030*/ 	.short	0x0002
        /*0032*/ 	.short	0x0010
        /*0034*/ 	.byte	0x00, 0xf5, 0x21, 0x00


	//----- nvinfo : EIATTR_KPARAM_INFO
	.align		4
.L_13:
        /*0038*/ 	.byte	0x04, 0x17
        /*003a*/ 	.short	(.L_15 - .L_14)
.L_14:
        /*003c*/ 	.word	0x00000000
        /*0040*/ 	.short	0x0001
        /*0042*/ 	.short	0x0008
        /*0044*/ 	.byte	0x00, 0xf5, 0x21, 0x00


	//----- nvinfo : EIATTR_KPARAM_INFO
	.align		4
.L_15:
        /*0048*/ 	.byte	0x04, 0x17
        /*004a*/ 	.short	(.L_17 - .L_16)
.L_16:
        /*004c*/ 	.word	0x00000000
        /*0050*/ 	.short	0x0000
        /*0052*/ 	.short	0x0000
        /*0054*/ 	.byte	0x00, 0xf0, 0x11, 0x00


	//----- nvinfo : EIATTR_SPARSE_MMA_MASK
	.align		4
.L_17:
        /*0058*/ 	.byte	0x03, 0x50
        /*005a*/ 	.short	0x0000


	//----- nvinfo : EIATTR_MAXREG_COUNT
	.align		4
        /*005c*/ 	.byte	0x03, 0x1b
        /*005e*/ 	.short	0x00ff


	//----- nvinfo : EIATTR_EXTERNS
	.align		4
        /*0060*/ 	.byte	0x04, 0x0f
        /*0062*/ 	.short	(.L_19 - .L_18)


	//   ....[0]....
	.align		4
.L_18:
        /*0064*/ 	.word	index@(malloc)


	//   ....[1]....
	.align		4
        /*0068*/ 	.word	index@(free)


	//----- nvinfo : EIATTR_MERCURY_ISA_VERSION
	.align		4
.L_19:
        /*006c*/ 	.byte	0x03, 0x5f
        /*006e*/ 	.short	0x0101


	//----- nvinfo : EIATTR_VRC_CTA_INIT_COUNT
	.align		4
        /*0070*/ 	.byte	0x02, 0x4a
	.zero		1
	.zero		1


	//----- nvinfo : EIATTR_SYSCALL_OFFSETS
	.align		4
        /*0074*/ 	.byte	0x04, 0x46
        /*0076*/ 	.short	(.L_21 - .L_20)


	//   ....[0]....
.L_20:
        /*0078*/ 	.word	0x00000110


	//   ....[1]....
        /*007c*/ 	.word	0x000001c0


	//   ....[2]....
        /*0080*/ 	.word	0x000014e0


	//   ....[3]....
        /*0084*/ 	.word	0x00001530


	//----- nvinfo : EIATTR_EXIT_INSTR_OFFSETS
	.align		4
.L_21:
        /*0088*/ 	.byte	0x04, 0x1c
        /*008a*/ 	.short	(.L_23 - .L_22)


	//   ....[0]....
.L_22:
        /*008c*/ 	.word	0x00000070


	//   ....[1]....
        /*0090*/ 	.word	0x00001540


	//----- nvinfo : EIATTR_CRS_STACK_SIZE
	.align		4
.L_23:
        /*0094*/ 	.byte	0x04, 0x1e
        /*0096*/ 	.short	(.L_25 - .L_24)
.L_24:
        /*0098*/ 	.word	0x00000000


	//----- nvinfo : EIATTR_CBANK_PARAM_SIZE
	.align		4
.L_25:
        /*009c*/ 	.byte	0x03, 0x19
        /*009e*/ 	.short	0x0028


	//----- nvinfo : EIATTR_PARAM_CBANK
	.align		4
        /*00a0*/ 	.byte	0x04, 0x0a
        /*00a2*/ 	.short	(.L_27 - .L_26)
	.align		4
.L_26:
        /*00a4*/ 	.word	index@(.nv.constant0._Z8diameteriPiS_iPf)
        /*00a8*/ 	.short	0x0380
        /*00aa*/ 	.short	0x0028


	//----- nvinfo : EIATTR_SW_WAR
	.align		4
.L_27:
        /*00ac*/ 	.byte	0x04, 0x36
        /*00ae*/ 	.short	(.L_29 - .L_28)
.L_28:
        /*00b0*/ 	.word	0x00000008
.L_29:


//--------------------- .nv.callgraph             --------------------------
	.section	.nv.callgraph,"",@"SHT_CUDA_CALLGRAPH"
	.align	4
	.sectionentsize	8
	.align		4
        /*0000*/ 	.word	0x00000000
	.align		4
        /*0004*/ 	.word	0xffffffff
	.align		4
        /*0008*/ 	.word	index@(_Z8diameteriPiS_iPf)
	.align		4
        /*000c*/ 	.word	index@(free)
	.align		4
        /*0010*/ 	.word	index@(_Z8diameteriPiS_iPf)
	.align		4
        /*0014*/ 	.word	index@(malloc)
	.align		4
        /*0018*/ 	.word	0x00000000
	.align		4
        /*001c*/ 	.word	0xfffffffe
	.align		4
        /*0020*/ 	.word	0x00000000
	.align		4
        /*0024*/ 	.word	0xfffffffd
	.align		4
        /*0028*/ 	.word	0x00000000
	.align		4
        /*002c*/ 	.word	0xfffffffc


//--------------------- .nv.constant4             --------------------------
	.section	.nv.constant4,"a",@progbits
	.align	8
	.align		8
.nv.constant4:
        /*0000*/ 	.dword	malloc
	.align		8
        /*0008*/ 	.dword	free


//--------------------- .text._Z8diameteriPiS_iPf --------------------------
	.section	.text._Z8diameteriPiS_iPf,"ax",@progbits
	.align	128
        .global         _Z8diameteriPiS_iPf
        .type           _Z8diameteriPiS_iPf,@function
        .size           _Z8diameteriPiS_iPf,(.L_x_19 - _Z8diameteriPiS_iPf)
        .other          _Z8diameteriPiS_iPf,@"STO_CUDA_ENTRY STV_DEFAULT"
_Z8diameteriPiS_iPf:
.text._Z8diameteriPiS_iPf:
[----:B------:R-:W0:Y:S01]  /*0000*/  LDC R1, c[0x0][0x37c] ;  /* 0x0000df00ff017b82 */ /* 0x000e220000000800 */
[----:B------:R-:W1:Y:S07]  /*0010*/  S2R R0, SR_TID.X ;  /* 0x0000000000007919 */ /* 0x000e6e0000002100 */
[----:B------:R-:W1:Y:S01]  /*0020*/  S2UR UR4, SR_CTAID.X ;  /* 0x00000000000479c3 */ /* 0x000e620000002500 */
[----:B------:R-:W2:Y:S07]  /*0030*/  LDCU UR36, c[0x0][0x380] ;  /* 0x00007000ff2477ac */ /* 0x000eae0008000800 */
[----:B------:R-:W1:Y:S02]  /*0040*/  LDC R19, c[0x0][0x360] ;  /* 0x0000d800ff137b82 */ /* 0x000e640000000800 */
[----:B-1----:R-:W-:-:S05]  /*0050*/  IMAD R19, R19, UR4, R0 ;  /* 0x0000000413137c24 */ /* 0x002fca000f8e0200 */
[----:B--2---:R-:W-:-:S13]  /*0060*/  ISETP.GE.AND P0, PT, R19, UR36, PT ;  /* 0x0000002413007c0c */ /* 0x004fda000bf06270 */
[----:B0-----:R-:W-:Y:S05]  /*0070*/  @P0 EXIT ;  /* 0x000000000000094d */ /* 0x001fea0003800000 */
[----:B------:R-:W-:Y:S01]  /*0080*/  MOV R2, 0x0 ;  /* 0x0000000000027802 */ /* 0x000fe20000000f00 */
[----:B------:R-:W-:-:S03]  /*0090*/  UIMAD.WIDE UR36, UR36, 0x4, URZ ;  /* 0x00000004242478a5 */ /* 0x000fc6000f8e02ff */
[----:B------:R0:W1:Y:S03]  /*00a0*/  LDC.64 R6, c[0x4][R2] ;  /* 0x0100000002067b82 */ /* 0x0000660000000a00 */
[----:B------:R-:W-:Y:S02]  /*00b0*/  IMAD.U32 R9, RZ, RZ, UR37 ;  /* 0x00000025ff097e24 */ /* 0x000fe4000f8e00ff */
[----:B------:R-:W-:Y:S02]  /*00c0*/  IMAD.U32 R5, RZ, RZ, UR37 ;  /* 0x00000025ff057e24 */ /* 0x000fe4000f8e00ff */
[----:B------:R-:W-:Y:S02]  /*00d0*/  IMAD.U32 R4, RZ, RZ, UR36 ;  /* 0x00000024ff047e24 */ /* 0x000fe4000f8e00ff */
[----:B------:R-:W-:Y:S02]  /*00e0*/  IMAD.U32 R8, RZ, RZ, UR36 ;  /* 0x00000024ff087e24 */ /* 0x000fe4000f8e00ff */
[----:B0-----:R-:W-:-:S07]  /*00f0*/  IMAD.MOV.U32 R5, RZ, RZ, R9 ;  /* 0x000000ffff057224 */ /* 0x001fce00078e0009 */
[----:B------:R-:W-:-:S07]  /*0100*/  LEPC R20, `(.L_x_0) ;  /* 0x000000001014794e */ /* 0x000fce0000000000 */
[----:B-1----:R-:W-:Y:S05]  /*0110*/  CALL.ABS.NOINC R6 ;  /* 0x0000000006007343 */ /* 0x002fea0003c00000 */
.L_x_0:
[----:B------:R-:W0:Y:S01]  /*0120*/  LDC.64 R2, c[0x4][R2] ;  /* 0x0100000002027b82 */ /* 0x000e220000000a00 */
[----:B------:R-:W-:Y:S02]  /*0130*/  IMAD.U32 R6, RZ, RZ, UR36 ;  /* 0x00000024ff067e24 */ /* 0x000fe4000f8e00ff */
[----:B------:R-:W-:Y:S02]  /*0140*/  IMAD.U32 R9, RZ, RZ, UR37 ;  /* 0x00000025ff097e24 */ /* 0x000fe4000f8e00ff */
[----:B------:R-:W-:Y:S02]  /*0150*/  IMAD.MOV.U32 R16, RZ, RZ, R4 ;  /* 0x000000ffff107224 */ /* 0x000fe400078e0004 */
[----:B------:R-:W-:Y:S02]  /*0160*/  IMAD.MOV.U32 R17, RZ, RZ, R5 ;  /* 0x000000ffff117224 */ /* 0x000fe400078e0005 */
[----:B------:R-:W-:Y:S02]  /*0170*/  IMAD.U32 R7, RZ, RZ, UR37 ;  /* 0x00000025ff077e24 */ /* 0x000fe4000f8e00ff */
[----:B------:R-:W-:-:S02]  /*0180*/  IMAD.U32 R8, RZ, RZ, UR36 ;  /* 0x00000024ff087e24 */ /* 0x000fc4000f8e00ff */
[----:B------:R-:W-:Y:S02]  /*0190*/  IMAD.MOV.U32 R4, RZ, RZ, R6 ;  /* 0x000000ffff047224 */ /* 0x000fe400078e0006 */
[----:B------:R-:W-:-:S07]  /*01a0*/  IMAD.MOV.U32 R5, RZ, RZ, R9 ;  /* 0x000000ffff057224 */ /* 0x000fce00078e0009 */
[----:B------:R-:W-:-:S07]  /*01b0*/  LEPC R20, `(.L_x_1) ;  /* 0x000000001014794e */ /* 0x000fce0000000000 */
[----:B0-----:R-:W-:Y:S05]  /*01c0*/  CALL.ABS.NOINC R2 ;  /* 0x0000000002007343 */ /* 0x001fea0003c00000 */
.L_x_1:
[----:B------:R-:W0:Y:S08]  /*01d0*/  LDC R6, c[0x0][0x380] ;  /* 0x0000e000ff067b82 */ /* 0x000e300000000800 */
[----:B------:R-:W1:Y:S01]  /*01e0*/  LDC.64 R12, c[0x0][0x358] ;  /* 0x0000d600ff0c7b82 */ /* 0x000e620000000a00 */
[----:B0-----:R-:W-:-:S13]  /*01f0*/  ISETP.GE.AND P0, PT, R6, 0x1, PT ;  /* 0x000000010600780c */ /* 0x001fda0003f06270 */
[----:B-1----:R-:W-:Y:S05]  /*0200*/  @!P0 BRA `(.L_x_2) ;  /* 0x0000000400fc8947 */ /* 0x002fea0003800000 */
[C---:B------:R-:W-:Y:S01]  /*0210*/  ISETP.GE.U32.AND P0, PT, R6.reuse, 0x10, PT ;  /* 0x000000100600780c */ /* 0x040fe20003f06070 */
[----:B------:R-:W-:Y:S01]  /*0220*/  IMAD.MOV.U32 R7, RZ, RZ, RZ ;  /* 0x000000ffff077224 */ /* 0x000fe200078e00ff */
[----:B------:R-:W-:-:S04]  /*0230*/  LOP3.LUT R8, R6, 0xf, RZ, 0xc0, !PT ;  /* 0x0000000f06087812 */ /* 0x000fc800078ec0ff */
[----:B------:R-:W-:-:S07]  /*0240*/  ISETP.NE.AND P1, PT, R8, RZ, PT ;  /* 0x000000ff0800720c */ /* 0x000fce0003f25270 */
[----:B------:R-:W-:Y:S06]  /*0250*/  @!P0 BRA `(.L_x_3) ;  /* 0x0000000000e48947 */ /* 0x000fec0003800000 */
[----:B------:R-:W-:Y:S01]  /*0260*/  BSSY.RECONVERGENT B0, `(.L_x_3) ;  /* 0x0000038000007945 */ /* 0x000fe20003800200 */
[----:B------:R-:W-:Y:S01]  /*0270*/  LOP3.LUT R7, R6, 0x7ffffff0, RZ, 0xc0, !PT ;  /* 0x7ffffff006077812 */ /* 0x000fe200078ec0ff */
[----:B------:R-:W-:Y:S02]  /*0280*/  IMAD.MOV.U32 R0, RZ, RZ, RZ ;  /* 0x000000ffff007224 */ /* 0x000fe400078e00ff */
[----:B------:R-:W-:-:S07]  /*0290*/  IMAD.MOV.U32 R9, RZ, RZ, -0x40800000 ;  /* 0xbf800000ff097424 */ /* 0x000fce00078e00ff */
.L_x_4:
[----:B0-----:R-:W-:Y:S01]  /*02a0*/  IMAD.WIDE.U32 R2, R0, 0x4, R16 ;  /* 0x0000000400027825 */ /* 0x001fe200078e0010 */
[----:B------:R-:W-:Y:S02]  /*02b0*/  R2UR UR4, R12 ;  /* 0x000000000c0472ca */ /* 0x000fe400000e0000 */
[C---:B------:R-:W-:Y:S01]  /*02c0*/  R2UR UR5, R13.reuse ;  /* 0x000000000d0572ca */ /* 0x040fe200000e0000 */
[----:B------:R-:W-:Y:S01]  /*02d0*/  VIADD R0, R0, 0x10 ;  /* 0x0000001000007836 */ /* 0x000fe20000000000 */
[C---:B------:R-:W-:Y:S02]  /*02e0*/  R2UR UR6, R12.reuse ;  /* 0x000000000c0672ca */ /* 0x040fe400000e0000 */
[C---:B------:R-:W-:Y:S02]  /*02f0*/  R2UR UR7, R13.reuse ;  /* 0x000000000d0772ca */ /* 0x040fe400000e0000 */
[----:B------:R-:W-:Y:S02]  /*0300*/  R2UR UR8, R12 ;  /* 0x000000000c0872ca */ /* 0x000fe400000e0000 */
[----:B------:R-:W-:-:S02]  /*0310*/  R2UR UR9, R13 ;  /* 0x000000000d0972ca */ /* 0x000fc400000e0000 */
[C---:B------:R-:W-:Y:S02]  /*0320*/  R2UR UR10, R12.reuse ;  /* 0x000000000c0a72ca */ /* 0x040fe400000e0000 */
[C---:B------:R-:W-:Y:S01]  /*0330*/  R2UR UR11, R13.reuse ;  /* 0x000000000d0b72ca */ /* 0x040fe200000e0000 */
[----:B------:R0:W-:Y:S01]  /*0340*/  ST.E desc[UR4][R2.64], R9 ;  /* 0x0000000902007985 */ /* 0x0001e2000c101904 */
[C---:B------:R-:W-:Y:S02]  /*0350*/  R2UR UR12, R12.reuse ;  /* 0x000000000c0c72ca */ /* 0x040fe400000e0000 */
[C---:B------:R-:W-:Y:S01]  /*0360*/  R2UR UR13, R13.reuse ;  /* 0x000000000d0d72ca */ /* 0x040fe200000e0000 */
[----:B------:R0:W-:Y:S01]  /*0370*/  ST.E desc[UR6][R2.64+0x4], R9 ;  /* 0x0000040902007985 */ /* 0x0001e2000c101906 */
[C---:B------:R-:W-:Y:S02]  /*0380*/  R2UR UR14, R12.reuse ;  /* 0x000000000c0e72ca */ /* 0x040fe400000e0000 */
[----:B------:R-:W-:Y:S01]  /*0390*/  R2UR UR15, R13 ;  /* 0x000000000d0f72ca */ /* 0x000fe200000e0000 */
[----:B------:R0:W-:Y:S01]  /*03a0*/  ST.E desc[UR8][R2.64+0x8], R9 ;  /* 0x0000080902007985 */ /* 0x0001e2000c101908 */
[----:B------:R-:W-:-:S02]  /*03b0*/  R2UR UR16, R12 ;  /* 0x000000000c1072ca */ /* 0x000fc400000e0000 */
        /* <DEDUP_REMOVED lines=27> */
[----:B------:R-:W-:Y:S01]  /*0570*/  R2UR UR35, R13 ;  /* 0x000000000d2372ca */ /* 0x000fe200000e0000 */
[----:B------:R0:W-:Y:S01]  /*0580*/  ST.E desc[UR28][R2.64+0x30], R9 ;  /* 0x0000300902007985 */ /* 0x0001e2000c10191c */
[----:B------:R-:W-:-:S03]  /*0590*/  ISETP.NE.AND P0, PT, R0, R7, PT ;  /* 0x000000070000720c */ /* 0x000fc60003f05270 */
[----:B------:R0:W-:Y:S04]  /*05a0*/  ST.E desc[UR30][R2.64+0x34], R9 ;  /* 0x0000340902007985 */ /* 0x0001e8000c10191e */
[----:B------:R0:W-:Y:S04]  /*05b0*/  ST.E desc[UR32][R2.64+0x38], R9 ;  /* 0x0000380902007985 */ /* 0x0001e8000c101920 */
[----:B------:R0:W-:Y:S02]  /*05c0*/  ST.E desc[UR34][R2.64+0x3c], R9 ;  /* 0x00003c0902007985 */ /* 0x0001e4000c101922 */
[----:B------:R-:W-:Y:S05]  /*05d0*/  @P0 BRA `(.L_x_4) ;  /* 0xfffffffc00300947 */ /* 0x000fea000383ffff */
[----:B------:R-:W-:Y:S05]  /*05e0*/  BSYNC.RECONVERGENT B0 ;  /* 0x0000000000007941 */ /* 0x000fea0003800200 */
.L_x_3:
[----:B------:R-:W-:Y:S04]  /*05f0*/  BSSY.RECONVERGENT B0, `(.L_x_2) ;  /* 0x0000040000007945 */ /* 0x000fe80003800200 */
[----:B------:R-:W-:Y:S05]  /*0600*/  @!P1 BRA `(.L_x_5) ;  /* 0x0000000000f89947 */ /* 0x000fea0003800000 */
[----:B------:R-:W-:Y:S02]  /*0610*/  ISETP.GE.U32.AND P0, PT, R8, 0x8, PT ;  /* 0x000000080800780c */ /* 0x000fe40003f06070 */
[----:B------:R-:W-:-:S04]  /*0620*/  LOP3.LUT R10, R6, 0x7, RZ, 0xc0, !PT ;  /* 0x00000007060a7812 */ /* 0x000fc800078ec0ff */
[----:B------:R-:W-:-:S07]  /*0630*/  ISETP.NE.AND P1, PT, R10, RZ, PT ;  /* 0x000000ff0a00720c */ /* 0x000fce0003f25270 */
[----:B------:R-:W-:Y:S06]  /*0640*/  @!P0 BRA `(.L_x_6) ;  /* 0x00000000006c8947 */ /* 0x000fec0003800000 */
[C---:B------:R-:W-:Y:S01]  /*0650*/  R2UR UR4, R12.reuse ;  /* 0x000000000c0472ca */ /* 0x040fe200000e0000 */
[----:B0-----:R-:W-:Y:S01]  /*0660*/  IMAD.MOV.U32 R9, RZ, RZ, -0x40800000 ;  /* 0xbf800000ff097424 */ /* 0x001fe200078e00ff */
[----:B------:R-:W-:Y:S01]  /*0670*/  R2UR UR5, R13 ;  /* 0x000000000d0572ca */ /* 0x000fe200000e0000 */
[----:B------:R-:W-:Y:S01]  /*0680*/  IMAD.WIDE.U32 R2, R7, 0x4, R16 ;  /* 0x0000000407027825 */ /* 0x000fe200078e0010 */
[C---:B------:R-:W-:Y:S02]  /*0690*/  R2UR UR6, R12.reuse ;  /* 0x000000000c0672ca */ /* 0x040fe400000e0000 */
[----:B------:R-:W-:Y:S01]  /*06a0*/  R2UR UR7, R13 ;  /* 0x000000000d0772ca */ /* 0x000fe200000e0000 */
[----:B------:R-:W-:Y:S01]  /*06b0*/  VIADD R7, R7, 0x8 ;  /* 0x0000000807077836 */ /* 0x000fe20000000000 */
        /* <DEDUP_REMOVED lines=14> */
[----:B------:R-:W-:Y:S02]  /*07a0*/  R2UR UR18, R12 ;  /* 0x000000000c1272ca */ /* 0x000fe400000e0000 */
[----:B------:R-:W-:Y:S01]  /*07b0*/  R2UR UR19, R13 ;  /* 0x000000000d1372ca */ /* 0x000fe200000e0000 */
[----:B------:R1:W-:Y:S04]  /*07c0*/  ST.E desc[UR12][R2.64+0x10], R9 ;  /* 0x0000100902007985 */ /* 0x0003e8000c10190c */
[----:B------:R1:W-:Y:S04]  /*07d0*/  ST.E desc[UR14][R2.64+0x14], R9 ;  /* 0x0000140902007985 */ /* 0x0003e8000c10190e */
[----:B------:R1:W-:Y:S04]  /*07e0*/  ST.E desc[UR16][R2.64+0x18], R9 ;  /* 0x0000180902007985 */ /* 0x0003e8000c101910 */
[----:B------:R1:W-:Y:S02]  /*07f0*/  ST.E desc[UR18][R2.64+0x1c], R9 ;  /* 0x00001c0902007985 */ /* 0x0003e4000c101912 */
.L_x_6:
[----:B------:R-:W-:Y:S05]  /*0800*/  @!P1 BRA `(.L_x_5) ;  /* 0x0000000000789947 */ /* 0x000fea0003800000 */
[----:B------:R-:W-:Y:S02]  /*0810*/  ISETP.GE.U32.AND P0, PT, R10, 0x4, PT ;  /* 0x000000040a00780c */ /* 0x000fe40003f06070 */
[----:B------:R-:W-:-:S04]  /*0820*/  LOP3.LUT R0, R6, 0x3, RZ, 0xc0, !PT ;  /* 0x0000000306007812 */ /* 0x000fc800078ec0ff */
[----:B------:R-:W-:-:S07]  /*0830*/  ISETP.NE.AND P1, PT, R0, RZ, PT ;  /* 0x000000ff0000720c */ /* 0x000fce0003f25270 */
[----:B------:R-:W-:Y:S06]  /*0840*/  @!P0 BRA `(.L_x_7) ;  /* 0x00000000003c8947 */ /* 0x000fec0003800000 */
[C---:B------:R-:W-:Y:S01]  /*0850*/  R2UR UR4, R12.reuse ;  /* 0x000000000c0472ca */ /* 0x040fe200000e0000 */
[----:B01----:R-:W-:Y:S01]  /*0860*/  IMAD.MOV.U32 R9, RZ, RZ, -0x40800000 ;  /* 0xbf800000ff097424 */ /* 0x003fe200078e00ff */
[----:B------:R-:W-:Y:S01]  /*0870*/  R2UR UR5, R13 ;  /* 0x000000000d0572ca */ /* 0x000fe200000e0000 */
[----:B------:R-:W-:Y:S01]  /*0880*/  IMAD.WIDE.U32 R2, R7, 0x4, R16 ;  /* 0x0000000407027825 */ /* 0x000fe200078e0010 */
[C---:B------:R-:W-:Y:S02]  /*0890*/  R2UR UR6, R12.reuse ;  /* 0x000000000c0672ca */ /* 0x040fe400000e0000 */
[----:B------:R-:W-:Y:S01]  /*08a0*/  R2UR UR7, R13 ;  /* 0x000000000d0772ca */ /* 0x000fe200000e0000 */
[----:B------:R-:W-:Y:S01]  /*08b0*/  VIADD R7, R7, 0x4 ;  /* 0x0000000407077836 */ /* 0x000fe20000000000 */
[----:B------:R-:W-:Y:S02]  /*08c0*/  R2UR UR8, R12 ;  /* 0x000000000c0872ca */ /* 0x000fe400000e0000 */
[----:B------:R-:W-:-:S02]  /*08d0*/  R2UR UR9, R13 ;  /* 0x000000000d0972ca */ /* 0x000fc400000e0000 */
[----:B------:R-:W-:Y:S02]  /*08e0*/  R2UR UR10, R12 ;  /* 0x000000000c0a72ca */ /* 0x000fe400000e0000 */
[----:B------:R-:W-:Y:S01]  /*08f0*/  R2UR UR11, R13 ;  /* 0x000000000d0b72ca */ /* 0x000fe200000e0000 */
[----:B------:R2:W-:Y:S04]  /*0900*/  ST.E desc[UR4][R2.64], R9 ;  /* 0x0000000902007985 */ /* 0x0005e8000c101904 */
[----:B------:R2:W-:Y:S04]  /*0910*/  ST.E desc[UR6][R2.64+0x4], R9 ;  /* 0x0000040902007985 */ /* 0x0005e8000c101906 */
[----:B------:R2:W-:Y:S04]  /*0920*/  ST.E desc[UR8][R2.64+0x8], R9 ;  /* 0x0000080902007985 */ /* 0x0005e8000c101908 */
[----:B------:R2:W-:Y:S02]  /*0930*/  ST.E desc[UR10][R2.64+0xc], R9 ;  /* 0x00000c0902007985 */ /* 0x0005e4000c10190a */
.L_x_7:
[----:B------:R-:W-:Y:S05]  /*0940*/  @!P1 BRA `(.L_x_5) ;  /* 0x0000000000289947 */ /* 0x000fea0003800000 */
[----:B012---:R-:W-:Y:S02]  /*0950*/  IMAD.MOV.U32 R9, RZ, RZ, RZ ;  /* 0x000000ffff097224 */ /* 0x007fe400078e00ff */
[----:B------:R-:W-:-:S07]  /*0960*/  IMAD.MOV.U32 R11, RZ, RZ, -0x40800000 ;  /* 0xbf800000ff0b7424 */ /* 0x000fce00078e00ff */
.L_x_8:
[----:B------:R-:W-:Y:S01]  /*0970*/  VIADD R9, R9, 0x1 ;  /* 0x0000000109097836 */ /* 0x000fe20000000000 */
[----:B------:R-:W-:Y:S01]  /*0980*/  R2UR UR4, R12 ;  /* 0x000000000c0472ca */ /* 0x000fe200000e0000 */
[----:B---3--:R-:W-:Y:S01]  /*0990*/  IMAD.WIDE.U32 R2, R7, 0x4, R16 ;  /* 0x0000000407027825 */ /* 0x008fe200078e0010 */
[----:B------:R-:W-:Y:S02]  /*09a0*/  R2UR UR5, R13 ;  /* 0x000000000d0572ca */ /* 0x000fe400000e0000 */
[----:B------:R-:W-:Y:S01]  /*09b0*/  ISETP.NE.AND P0, PT, R9, R0, PT ;  /* 0x000000000900720c */ /* 0x000fe20003f05270 */
[----:B------:R-:W-:-:S10]  /*09c0*/  VIADD R7, R7, 0x1 ;  /* 0x0000000107077836 */ /* 0x000fd40000000000 */
[----:B------:R3:W-:Y:S02]  /*09d0*/  ST.E desc[UR4][R2.64], R11 ;  /* 0x0000000b02007985 */ /* 0x0007e4000c101904 */
[----:B------:R-:W-:Y:S05]  /*09e0*/  @P0 BRA `(.L_x_8) ;  /* 0xfffffffc00e00947 */ /* 0x000fea000383ffff */
.L_x_5:
[----:B------:R-:W-:Y:S05]  /*09f0*/  BSYNC.RECONVERGENT B0 ;  /* 0x0000000000007941 */ /* 0x000fea0003800200 */
.L_x_2:
[C---:B------:R-:W-:Y:S01]  /*0a00*/  R2UR UR4, R12.reuse ;  /* 0x000000000c0472ca */ /* 0x040fe200000e0000 */
[----:B0123--:R-:W-:Y:S01]  /*0a10*/  IMAD.WIDE R2, R19, 0x4, R16 ;  /* 0x0000000413027825 */ /* 0x00ffe200078e0210 */
[C---:B------:R-:W-:Y:S01]  /*0a20*/  R2UR UR5, R13.reuse ;  /* 0x000000000d0572ca */ /* 0x040fe200000e0000 */
[----:B------:R-:W-:Y:S01]  /*0a30*/  BSSY.RECONVERGENT B0, `(.L_x_9) ;  /* 0x000009f000007945 */ /* 0x000fe20003800200 */
[----:B------:R-:W-:Y:S01]  /*0a40*/  R2UR UR6, R12 ;  /* 0x000000000c0672ca */ /* 0x000fe200000e0000 */
[----:B------:R-:W-:Y:S01]  /*0a50*/  IMAD.MOV.U32 R9, RZ, RZ, RZ ;  /* 0x000000ffff097224 */ /* 0x000fe200078e00ff */
[----:B------:R-:W-:Y:S01]  /*0a60*/  R2UR UR7, R13 ;  /* 0x000000000d0772ca */ /* 0x000fe200000e0000 */
[----:B------:R-:W-:-:S08]  /*0a70*/  IMAD.MOV.U32 R11, RZ, RZ, 0x1 ;  /* 0x00000001ff0b7424 */ /* 0x000fd000078e00ff */
[----:B------:R0:W-:Y:S04]  /*0a80*/  ST.E desc[UR4][R2.64], RZ ;  /* 0x000000ff02007985 */ /* 0x0001e8000c101904 */
[----:B------:R0:W-:Y:S02]  /*0a90*/  ST.E desc[UR6][R4.64], R19 ;  /* 0x0000001304007985 */ /* 0x0001e4000c101906 */
.L_x_15:
[----:B------:R-:W-:Y:S01]  /*0aa0*/  R2UR UR4, R12 ;  /* 0x000000000c0472ca */ /* 0x000fe200000e0000 */
[----:B0-----:R-:W-:Y:S01]  /*0ab0*/  IMAD.WIDE.U32 R2, R9, 0x4, R4 ;  /* 0x0000000409027825 */ /* 0x001fe200078e0004 */
[----:B------:R-:W-:Y:S01]  /*0ac0*/  R2UR UR5, R13 ;  /* 0x000000000d0572ca */ /* 0x000fe200000e0000 */
[----:B---3--:R-:W0:-:S12]  /*0ad0*/  LDC.64 R6, c[0x0][0x388] ;  /* 0x0000e200ff067b82 */ /* 0x008e180000000a00 */
[----:B-12---:R-:W0:Y:S02]  /*0ae0*/  LD.E R15, desc[UR4][R2.64] ;  /* 0x00000004020f7980 */ /* 0x006e24000c101900 */
[----:B0-----:R-:W-:-:S05]  /*0af0*/  IMAD.WIDE R6, R15, 0x4, R6 ;  /* 0x000000040f067825 */ /* 0x001fca00078e0206 */
[----:B------:R-:W2:Y:S01]  /*0b00*/  LDG.E R10, desc[UR4][R6.64] ;  /* 0x00000004060a7981 */ /* 0x000ea2000c1e1900 */
[----:B------:R-:W0:Y:S01]  /*0b10*/  LDCU UR4, c[0x0][0x398] ;  /* 0x00007300ff0477ac */ /* 0x000e220008000800 */
[----:B------:R-:W-:Y:S01]  /*0b20*/  BSSY.RECONVERGENT B1, `(.L_x_10) ;  /* 0x000008d000017945 */ /* 0x000fe20003800200 */
[----:B------:R-:W-:Y:S02]  /*0b30*/  VIADD R9, R9, 0x1 ;  /* 0x0000000109097836 */ /* 0x000fe40000000000 */
[----:B0-----:R-:W-:Y:S01]  /*0b40*/  IMAD R8, R15, UR4, RZ ;  /* 0x000000040f087c24 */ /* 0x001fe2000f8e02ff */
[----:B--2---:R-:W-:-:S13]  /*0b50*/  ISETP.GE.AND P0, PT, R10, 0x1, PT ;  /* 0x000000010a00780c */ /* 0x004fda0003f06270 */
[----:B------:R-:W-:Y:S05]  /*0b60*/  @!P0 BRA `(.L_x_11) ;  /* 0x0000000800208947 */ /* 0x000fea0003800000 */
[----:B------:R-:W-:Y:S01]  /*0b70*/  R2UR UR4, R12 ;  /* 0x000000000c0472ca */ /* 0x000fe200000e0000 */
[----:B------:R-:W-:Y:S01]  /*0b80*/  IMAD.WIDE R6, R15, 0x4, R16 ;  /* 0x000000040f067825 */ /* 0x000fe200078e0210 */
[----:B------:R-:W-:-:S13]  /*0b90*/  R2UR UR5, R13 ;  /* 0x000000000d0572ca */ /* 0x000fda00000e0000 */
[----:B------:R0:W2:Y:S01]  /*0ba0*/  LD.E R6, desc[UR4][R6.64] ;  /* 0x0000000406067980 */ /* 0x0000a2000c101900 */
[----:B------:R-:W1:Y:S01]  /*0bb0*/  LDCU.64 UR4, c[0x0][0x390] ;  /* 0x00007200ff0477ac */ /* 0x000e620008000a00 */
[C---:B------:R-:W-:Y:S01]  /*0bc0*/  ISETP.GE.U32.AND P1, PT, R10.reuse, 0x4, PT ;  /* 0x000000040a00780c */ /* 0x040fe20003f26070 */
[----:B------:R-:W-:Y:S01]  /*0bd0*/  BSSY.RECONVERGENT B2, `(.L_x_12) ;  /* 0x000004e000027945 */ /* 0x000fe20003800200 */
[----:B------:R-:W-:Y:S02]  /*0be0*/  SHF.R.S32.HI R15, RZ, 0x1f, R8 ;  /* 0x0000001fff0f7819 */ /* 0x000fe40000011408 */
[----:B------:R-:W-:-:S04]  /*0bf0*/  LOP3.LUT R0, R10, 0x3, RZ, 0xc0, !PT ;  /* 0x000000030a007812 */ /* 0x000fc800078ec0ff */
[----:B------:R-:W-:Y:S02]  /*0c00*/  ISETP.NE.AND P0, PT, R0, RZ, PT ;  /* 0x000000ff0000720c */ /* 0x000fe40003f05270 */
[----:B-1----:R-:W-:-:S04]  /*0c10*/  LEA R18, P2, R8, UR4, 0x2 ;  /* 0x0000000408127c11 */ /* 0x002fc8000f8410ff */
[----:B0-----:R-:W-:Y:S01]  /*0c20*/  LEA.HI.X R7, R8, UR5, R15, 0x2, P2 ;  /* 0x0000000508077c11 */ /* 0x001fe200090f140f */
[----:B--2---:R-:W-:Y:S01]  /*0c30*/  FADD R8, R6, 1 ;  /* 0x3f80000006087421 */ /* 0x004fe20000000000 */
[----:B------:R-:W-:Y:S07]  /*0c40*/  @!P1 BRA `(.L_x_13) ;  /* 0x0000000400189947 */ /* 0x000fee0003800000 */
[----:B------:R-:W-:-:S05]  /*0c50*/  LOP3.LUT R10, R10, 0x7ffffffc, RZ, 0xc0, !PT ;  /* 0x7ffffffc0a0a7812 */ /* 0x000fca00078ec0ff */
[----:B------:R-:W-:-:S07]  /*0c60*/  IMAD.MOV R10, RZ, RZ, -R10 ;  /* 0x000000ffff0a7224 */ /* 0x000fce00078e0a0a */
.L_x_14:
[----:B------:R-:W-:Y:S01]  /*0c70*/  R2UR UR4, R12 ;  /* 0x000000000c0472ca */ /* 0x000fe200000e0000 */
[----:B------:R-:W-:Y:S01]  /*0c80*/  IMAD.MOV.U32 R6, RZ, RZ, R18 ;  /* 0x000000ffff067224 */ /* 0x000fe200078e0012 */
[----:B------:R-:W-:-:S13]  /*0c90*/  R2UR UR5, R13 ;  /* 0x000000000d0572ca */ /* 0x000fda00000e0000 */
[----:B------:R-:W2:Y:S02]  /*0ca0*/  LDG.E R25, desc[UR4][R6.64] ;  /* 0x0000000406197981 */ /* 0x000ea4000c1e1900 */
[----:B-12---:R-:W-:-:S05]  /*0cb0*/  IMAD.WIDE R20, R25, 0x4, R16 ;  /* 0x0000000419147825 */ /* 0x006fca00078e0210 */
[----:B------:R-:W2:Y:S01]  /*0cc0*/  LD.E R14, desc[UR4][R20.64] ;  /* 0x00000004140e7980 */ /* 0x000ea2000c101900 */
[----:B------:R-:W-:Y:S02]  /*0cd0*/  R2UR UR8, R12 ;  /* 0x000000000c0872ca */ /* 0x000fe400000e0000 */
[----:B------:R-:W-:Y:S02]  /*0ce0*/  R2UR UR9, R13 ;  /* 0x000000000d0972ca */ /* 0x000fe400000e0000 */
[----:B--2---:R-:W-:-:S13]  /*0cf0*/  FSETP.GEU.AND P1, PT, R14, RZ, PT ;  /* 0x000000ff0e00720b */ /* 0x004fda0003f2e000 */
[C---:B------:R-:W-:Y:S01]  /*0d00*/  @!P1 R2UR UR4, R12.reuse ;  /* 0x000000000c0492ca */ /* 0x040fe200000e0000 */
[----:B------:R-:W-:Y:S01]  /*0d10*/  @!P1 IMAD.WIDE R22, R11, 0x4, R4 ;  /* 0x000000040b169825 */ /* 0x000fe200078e0204 */
[C---:B------:R-:W-:Y:S02]  /*0d20*/  @!P1 R2UR UR5, R13.reuse ;  /* 0x000000000d0592ca */ /* 0x040fe400000e0000 */
[----:B------:R-:W-:Y:S02]  /*0d30*/  @!P1 R2UR UR6, R12 ;  /* 0x000000000c0692ca */ /* 0x000fe400000e0000 */
[----:B------:R-:W-:-:S09]  /*0d40*/  @!P1 R2UR UR7, R13 ;  /* 0x000000000d0792ca */ /* 0x000fd200000e0000 */
[----:B------:R0:W-:Y:S04]  /*0d50*/  @!P1 ST.E desc[UR4][R22.64], R25 ;  /* 0x0000001916009985 */ /* 0x0001e8000c101904 */
[----:B------:R1:W-:Y:S04]  /*0d60*/  @!P1 ST.E desc[UR6][R20.64], R8 ;  /* 0x0000000814009985 */ /* 0x0003e8000c101906 */
[----:B------:R-:W2:Y:S01]  /*0d70*/  LDG.E R27, desc[UR8][R6.64+0x4] ;  /* 0x00000408061b7981 */ /* 0x000ea2000c1e1900 */
[----:B------:R-:W-:Y:S02]  /*0d80*/  R2UR UR4, R12 ;  /* 0x000000000c0472ca */ /* 0x000fe400000e0000 */
[----:B------:R-:W-:Y:S01]  /*0d90*/  R2UR UR5, R13 ;  /* 0x000000000d0572ca */ /* 0x000fe200000e0000 */
[----:B--2---:R-:W-:-:S12]  /*0da0*/  IMAD.WIDE R14, R27, 0x4, R16 ;  /* 0x000000041b0e7825 */ /* 0x004fd800078e0210 */
[----:B------:R-:W2:Y:S02]  /*0db0*/  LD.E R18, desc[UR4][R14.64] ;  /* 0x000000040e127980 */ /* 0x000ea4000c101900 */
[----:B--2---:R-:W-:Y:S01]  /*0dc0*/  FSETP.GEU.AND P2, PT, R18, RZ, PT ;  /* 0x000000ff1200720b */ /* 0x004fe20003f4e000 */
[----:B------:R-:W-:-:S04]  /*0dd0*/  @!P1 VIADD R18, R11, 0x1 ;  /* 0x000000010b129836 */ /* 0x000fc80000000000 */
[----:B------:R-:W-:-:S08]  /*0de0*/  @!P1 IMAD.MOV.U32 R11, RZ, RZ, R18 ;  /* 0x000000ffff0b9224 */ /* 0x000fd000078e0012 */
[C---:B------:R-:W-:Y:S01]  /*0df0*/  @!P2 R2UR UR4, R12.reuse ;  /* 0x000000000c04a2ca */ /* 0x040fe200000e0000 */
[----:B0-----:R-:W-:Y:S01]  /*0e00*/  @!P2 IMAD.WIDE R22, R11, 0x4, R4 ;  /* 0x000000040b16a825 */ /* 0x001fe200078e0204 */
[C---:B------:R-:W-:Y:S02]  /*0e10*/  @!P2 R2UR UR5, R13.reuse ;  /* 0x000000000d05a2ca */ /* 0x040fe400000e0000 */
[----:B------:R-:W-:Y:S02]  /*0e20*/  @!P2 R2UR UR6, R12 ;  /* 0x000000000c06a2ca */ /* 0x000fe400000e0000 */
[----:B------:R-:W-:-:S09]  /*0e30*/  @!P2 R2UR UR7, R13 ;  /* 0x000000000d07a2ca */ /* 0x000fd200000e0000 */
[----:B------:R0:W-:Y:S04]  /*0e40*/  @!P2 ST.E desc[UR4][R22.64], R27 ;  /* 0x0000001b1600a985 */ /* 0x0001e8000c101904 */
[----:B------:R2:W-:Y:S04]  /*0e50*/  @!P2 ST.E desc[UR6][R14.64], R8 ;  /* 0x000000080e00a985 */ /* 0x0005e8000c101906 */
[----:B------:R-:W1:Y:S01]  /*0e60*/  LDG.E R25, desc[UR8][R6.64+0x8] ;  /* 0x0000080806197981 */ /* 0x000e62000c1e1900 */
[----:B------:R-:W-:Y:S02]  /*0e70*/  R2UR UR4, R12 ;  /* 0x000000000c0472ca */ /* 0x000fe400000e0000 */
[----:B------:R-:W-:Y:S01]  /*0e80*/  R2UR UR5, R13 ;  /* 0x000000000d0572ca */ /* 0x000fe200000e0000 */
[----:B-1----:R-:W-:-:S12]  /*0e90*/  IMAD.WIDE R20, R25, 0x4, R16 ;  /* 0x0000000419147825 */ /* 0x002fd800078e0210 */
[----:B------:R-:W3:Y:S02]  /*0ea0*/  LD.E R18, desc[UR4][R20.64] ;  /* 0x0000000414127980 */ /* 0x000ee4000c101900 */
[----:B---3--:R-:W-:Y:S01]  /*0eb0*/  FSETP.GEU.AND P3, PT, R18, RZ, PT ;  /* 0x000000ff1200720b */ /* 0x008fe20003f6e000 */
        /* <DEDUP_REMOVED lines=13> */
[----:B------:R-:W2:Y:S01]  /*0f90*/  LD.E R18, desc[UR4][R14.64] ;  /* 0x000000040e127980 */ /* 0x000ea2000c101900 */
[----:B------:R-:W-:Y:S01]  /*0fa0*/  VIADD R10, R10, 0x4 ;  /* 0x000000040a0a7836 */ /* 0x000fe20000000000 */
[----:B--2---:R-:W-:Y:S01]  /*0fb0*/  FSETP.GEU.AND P1, PT, R18, RZ, PT ;  /* 0x000000ff1200720b */ /* 0x004fe20003f2e000 */
[----:B------:R-:W-:-:S04]  /*0fc0*/  @!P3 VIADD R18, R11, 0x1 ;  /* 0x000000010b12b836 */ /* 0x000fc80000000000 */
[----:B------:R-:W-:Y:S01]  /*0fd0*/  @!P3 IMAD.MOV.U32 R11, RZ, RZ, R18 ;  /* 0x000000ffff0bb224 */ /* 0x000fe200078e0012 */
[----:B------:R-:W-:Y:S02]  /*0fe0*/  ISETP.NE.AND P3, PT, R10, RZ, PT ;  /* 0x000000ff0a00720c */ /* 0x000fe40003f65270 */
[----:B------:R-:W-:-:S05]  /*0ff0*/  IADD3 R18, P2, PT, R6, 0x10, RZ ;  /* 0x0000001006127810 */ /* 0x000fca0007f5e0ff */
[C---:B------:R-:W-:Y:S01]  /*1000*/  @!P1 R2UR UR4, R12.reuse ;  /* 0x000000000c0492ca */ /* 0x040fe200000e0000 */
[----:B0-----:R-:W-:Y:S01]  /*1010*/  @!P1 IMAD.WIDE R22, R11, 0x4, R4 ;  /* 0x000000040b169825 */ /* 0x001fe200078e0204 */
[----:B------:R-:W-:Y:S02]  /*1020*/  @!P1 R2UR UR5, R13 ;  /* 0x000000000d0592ca */ /* 0x000fe400000e0000 */
[----:B------:R-:W-:Y:S01]  /*1030*/  @!P1 R2UR UR6, R12 ;  /* 0x000000000c0692ca */ /* 0x000fe200000e0000 */
[----:B------:R-:W-:Y:S01]  /*1040*/  @!P1 VIADD R6, R11, 0x1 ;  /* 0x000000010b069836 */ /* 0x000fe20000000000 */
[----:B------:R-:W-:Y:S01]  /*1050*/  @!P1 R2UR UR7, R13 ;  /* 0x000000000d0792ca */ /* 0x000fe200000e0000 */
[----:B------:R-:W-:Y:S02]  /*1060*/  IMAD.X R7, RZ, RZ, R7, P2 ;  /* 0x000000ffff077224 */ /* 0x000fe400010e0607 */
[----:B------:R-:W-:-:S06]  /*1070*/  @!P1 IMAD.MOV.U32 R11, RZ, RZ, R6 ;  /* 0x000000ffff0b9224 */ /* 0x000fcc00078e0006 */
[----:B------:R1:W-:Y:S04]  /*1080*/  @!P1 ST.E desc[UR4][R22.64], R27 ;  /* 0x0000001b16009985 */ /* 0x0003e8000c101904 */
[----:B------:R1:W-:Y:S01]  /*1090*/  @!P1 ST.E desc[UR6][R14.64], R8 ;  /* 0x000000080e009985 */ /* 0x0003e2000c101906 */
[----:B------:R-:W-:Y:S05]  /*10a0*/  @P3 BRA `(.L_x_14) ;  /* 0xfffffff800f03947 */ /* 0x000fea000383ffff */
.L_x_13:
[----:B------:R-:W-:Y:S05]  /*10b0*/  BSYNC.RECONVERGENT B2 ;  /* 0x0000000000027941 */ /* 0x000fea0003800200 */
.L_x_12:
[----:B------:R-:W-:Y:S01]  /*10c0*/  IMAD.MOV.U32 R6, RZ, RZ, R18 ;  /* 0x000000ffff067224 */ /* 0x000fe200078e0012 */
[----:B------:R-:W-:Y:S06]  /*10d0*/  @!P0 BRA `(.L_x_11) ;  /* 0x0000000000c48947 */ /* 0x000fec0003800000 */
[----:B------:R-:W-:Y:S02]  /*10e0*/  R2UR UR4, R12 ;  /* 0x000000000c0472ca */ /* 0x000fe400000e0000 */
[----:B------:R-:W-:-:S13]  /*10f0*/  R2UR UR5, R13 ;  /* 0x000000000d0572ca */ /* 0x000fda00000e0000 */
[----:B-1----:R-:W2:Y:S02]  /*1100*/  LDG.E R23, desc[UR4][R6.64] ;  /* 0x0000000406177981 */ /* 0x002ea4000c1e1900 */
[----:B--2---:R-:W-:-:S05]  /*1110*/  IMAD.WIDE R14, R23, 0x4, R16 ;  /* 0x00000004170e7825 */ /* 0x004fca00078e0210 */
[----:B------:R-:W2:Y:S01]  /*1120*/  LD.E R10, desc[UR4][R14.64] ;  /* 0x000000040e0a7980 */ /* 0x000ea2000c101900 */
[----:B------:R-:W-:Y:S02]  /*1130*/  ISETP.NE.AND P1, PT, R0, 0x1, PT ;  /* 0x000000010000780c */ /* 0x000fe40003f25270 */
[----:B--2---:R-:W-:-:S13]  /*1140*/  FSETP.GEU.AND P0, PT, R10, RZ, PT ;  /* 0x000000ff0a00720b */ /* 0x004fda0003f0e000 */
[C---:B------:R-:W-:Y:S01]  /*1150*/  @!P0 R2UR UR4, R12.reuse ;  /* 0x000000000c0482ca */ /* 0x040fe200000e0000 */
[----:B------:R-:W-:Y:S01]  /*1160*/  @!P0 IMAD.WIDE R20, R11, 0x4, R4 ;  /* 0x000000040b148825 */ /* 0x000fe200078e0204 */
[----:B------:R-:W-:Y:S02]  /*1170*/  @!P0 R2UR UR5, R13 ;  /* 0x000000000d0582ca */ /* 0x000fe400000e0000 */
[----:B------:R-:W-:Y:S01]  /*1180*/  @!P0 R2UR UR6, R12 ;  /* 0x000000000c0682ca */ /* 0x000fe200000e0000 */
[----:B------:R-:W-:Y:S01]  /*1190*/  @!P0 VIADD R10, R11, 0x1 ;  /* 0x000000010b0a8836 */ /* 0x000fe20000000000 */
[----:B------:R-:W-:-:S03]  /*11a0*/  @!P0 R2UR UR7, R13 ;  /* 0x000000000d0782ca */ /* 0x000fc600000e0000 */
[----:B------:R-:W-:-:S06]  /*11b0*/  @!P0 IMAD.MOV.U32 R11, RZ, RZ, R10 ;  /* 0x000000ffff0b8224 */ /* 0x000fcc00078e000a */
[----:B------:R0:W-:Y:S04]  /*11c0*/  @!P0 ST.E desc[UR4][R20.64], R23 ;  /* 0x0000001714008985 */ /* 0x0001e8000c101904 */
[----:B------:R0:W-:Y:S01]  /*11d0*/  @!P0 ST.E desc[UR6][R14.64], R8 ;  /* 0x000000080e008985 */ /* 0x0001e2000c101906 */
[----:B------:R-:W-:Y:S05]  /*11e0*/  @!P1 BRA `(.L_x_11) ;  /* 0x0000000000809947 */ /* 0x000fea0003800000 */
[----:B------:R-:W-:Y:S02]  /*11f0*/  R2UR UR4, R12 ;  /* 0x000000000c0472ca */ /* 0x000fe400000e0000 */
[----:B------:R-:W-:-:S13]  /*1200*/  R2UR UR5, R13 ;  /* 0x000000000d0572ca */ /* 0x000fda00000e0000 */
[----:B0-----:R-:W2:Y:S02]  /*1210*/  LDG.E R23, desc[UR4][R6.64+0x4] ;  /* 0x0000040406177981 */ /* 0x001ea4000c1e1900 */
        /* <DEDUP_REMOVED lines=16> */
[----:B------:R-:W2:Y:S02]  /*1320*/  LDG.E R7, desc[UR4][R6.64+0x8] ;  /* 0x0000080406077981 */ /* 0x000ea4000c1e1900 */
[----:B--2---:R-:W-:-:S05]  /*1330*/  IMAD.WIDE R14, R7, 0x4, R16 ;  /* 0x00000004070e7825 */ /* 0x004fca00078e0210 */
[----:B------:R-:W2:Y:S02]  /*1340*/  LD.E R0, desc[UR4][R14.64] ;  /* 0x000000040e007980 */ /* 0x000ea4000c101900 */
        /* <DEDUP_REMOVED lines=9> */
[----:B------:R3:W-:Y:S02]  /*13e0*/  @!P0 ST.E desc[UR6][R14.64], R8 ;  /* 0x000000080e008985 */ /* 0x0007e4000c101906 */
.L_x_11:
[----:B------:R-:W-:Y:S05]  /*13f0*/  BSYNC.RECONVERGENT B1 ;  /* 0x0000000000017941 */ /* 0x000fea0003800200 */
.L_x_10:
[----:B------:R-:W-:-:S13]  /*1400*/  ISETP.GE.AND P0, PT, R9, R11, PT ;  /* 0x0000000b0900720c */ /* 0x000fda0003f06270 */
[----:B------:R-:W-:Y:S05]  /*1410*/  @!P0 BRA `(.L_x_15) ;  /* 0xfffffff400a08947 */ /* 0x000fea000383ffff */
[----:B------:R-:W-:Y:S05]  /*1420*/  BSYNC.RECONVERGENT B0 ;  /* 0x0000000000007941 */ /* 0x000fea0003800200 */
.L_x_9:
[----:B------:R-:W-:Y:S01]  /*1430*/  R2UR UR4, R12 ;  /* 0x000000000c0472ca */ /* 0x000fe200000e0000 */
[----:B0123--:R-:W0:Y:S01]  /*1440*/  LDC.64 R8, c[0x0][0x3a0] ;  /* 0x0000e800ff087b82 */ /* 0x00fe220000000a00 */
[----:B------:R-:W-:-:S13]  /*1450*/  R2UR UR5, R13 ;  /* 0x000000000d0572ca */ /* 0x000fda00000e0000 */
[----:B------:R-:W2:Y:S02]  /*1460*/  LD.E R7, desc[UR4][R2.64] ;  /* 0x0000000402077980 */ /* 0x000ea4000c101900 */
[----:B--2---:R-:W-:-:S06]  /*1470*/  IMAD.WIDE R6, R7, 0x4, R16 ;  /* 0x0000000407067825 */ /* 0x004fcc00078e0210 */
[----:B------:R-:W2:Y:S01]  /*1480*/  LD.E R6, desc[UR4][R6.64] ;  /* 0x0000000406067980 */ /* 0x000ea2000c101900 */
[----:B0-----:R-:W-:Y:S01]  /*1490*/  IMAD.WIDE R8, R19, 0x4, R8 ;  /* 0x0000000413087825 */ /* 0x001fe200078e0208 */
[----:B------:R-:W-:-:S04]  /*14a0*/  MOV R18, 0x8 ;  /* 0x0000000800127802 */ /* 0x000fc80000000f00 */
[----:B------:R0:W1:Y:S02]  /*14b0*/  LDC.64 R10, c[0x4][R18] ;  /* 0x01000000120a7b82 */ /* 0x0000640000000a00 */
[----:B-12---:R0:W-:Y:S02]  /*14c0*/  STG.E desc[UR4][R8.64], R6 ;  /* 0x0000000608007986 */ /* 0x0061e4000c101904 */
[----:B------:R-:W-:-:S07]  /*14d0*/  LEPC R20, `(.L_x_16) ;  /* 0x000000001014794e */ /* 0x000fce0000000000 */
[----:B0-----:R-:W-:Y:S05]  /*14e0*/  CALL.ABS.NOINC R10 ;  /* 0x000000000a007343 */ /* 0x001fea0003c00000 */
.L_x_16:
[----:B------:R-:W0:Y:S01]  /*14f0*/  LDC.64 R18, c[0x4][R18] ;  /* 0x0100000012127b82 */ /* 0x000e220000000a00 */
[----:B------:R-:W-:Y:S02]  /*1500*/  IMAD.MOV.U32 R4, RZ, RZ, R16 ;  /* 0x000000ffff047224 */ /* 0x000fe400078e0010 */
[----:B------:R-:W-:-:S07]  /*1510*/  IMAD.MOV.U32 R5, RZ, RZ, R17 ;  /* 0x000000ffff057224 */ /* 0x000fce00078e0011 */
[----:B------:R-:W-:-:S07]  /*1520*/  LEPC R20, `(.L_x_17) ;  /* 0x000000001014794e */ /* 0x000fce0000000000 */
[----:B0-----:R-:W-:Y:S05]  /*1530*/  CALL.ABS.NOINC R18 ;  /* 0x0000000012007343 */ /* 0x001fea0003c00000 */
.L_x_17:
[----:B------:R-:W-:Y:S05]  /*1540*/  EXIT ;  /* 0x000000000000794d */ /* 0x000fea0003800000 */
.L_x_18:
[----:B------:R-:W-:-:S00]  /*1550*/  BRA `(.L_x_18) ;  /* 0xfffffffc00fc7947 */ /* 0x000fc0000383ffff */
[----:B------:R-:W-:-:S00]  /*1560*/  NOP ;  /* 0x0000000000007918 */ /* 0x000fc00000000000 */
        /* <DEDUP_REMOVED lines=9> */
.L_x_19:


//--------------------- .nv.shared.reserved.0     --------------------------
	.section	.nv.shared.reserved.0,"aw",@nobits
	.weak		__nv_reservedSMEM_offset_0_alias
	.size		__nv_reservedSMEM_offset_0_alias, 0, 64
	.other		__nv_reservedSMEM_offset_0_alias,@"STO_CUDA_RESERVED_SHARED STV_DEFAULT"
__nv_reservedSMEM_offset_0_alias:
	.zero		0
	.zero		64


//--------------------- .nv.constant0._Z8diameteriPiS_iPf --------------------------
	.section	.nv.constant0._Z8diameteriPiS_iPf,"a",@progbits
	.sectionflags	@""
	.align	4
.nv.constant0._Z8diameteriPiS_iPf:
	.zero		936


//--------------------- SYMBOLS --------------------------

	.type		.nv.reservedSmem.offset0,@object
	.size		.nv.reservedSmem.offset0,0x4
	.type		malloc,@function
	.type		free,@function
